	.headerflags	@"EF_CUDA_TEXMODE_UNIFIED EF_CUDA_64BIT_ADDRESS EF_CUDA_ACCELERATORS EF_CUDA_SM90 EF_CUDA_VIRTUAL_SM(EF_CUDA_SM90)"
	.elftype	@"ET_EXEC"


//--------------------- .nv.info                  --------------------------
	.section	.nv.info,"",@"SHT_CUDA_INFO"
	.align	4


	//----- nvinfo : EIATTR_REGCOUNT
	.align		4
        /*0000*/ 	.byte	0x04, 0x2f
        /*0002*/ 	.short	(.L_3 - .L_2)
	.align		4
.L_2:
        /*0004*/ 	.word	index@(triton_poi_fused__native_batch_norm_legit_no_training_cat_relu_43)
        /*0008*/ 	.word	0x00000017


	//----- nvinfo : EIATTR_MIN_STACK_SIZE
	.align		4
.L_3:
        /*000c*/ 	.byte	0x04, 0x12
        /*000e*/ 	.short	(.L_5 - .L_4)
	.align		4
.L_4:
        /*0010*/ 	.word	index@(triton_poi_fused__native_batch_norm_legit_no_training_cat_relu_43)
        /*0014*/ 	.word	0x00000000


	//----- nvinfo : EIATTR_FRAME_SIZE
	.align		4
.L_5:
        /*0018*/ 	.byte	0x04, 0x11
        /*001a*/ 	.short	(.L_7 - .L_6)
	.align		4
.L_6:
        /*001c*/ 	.word	index@(triton_poi_fused__native_batch_norm_legit_no_training_cat_relu_43)
        /*0020*/ 	.word	0x00000000


	//----- nvinfo : EIATTR_MIN_STACK_SIZE
	.align		4
.L_7:
        /*0024*/ 	.byte	0x04, 0x12
        /*0026*/ 	.short	(.L_9 - .L_8)
	.align		4
.L_8:
        /*0028*/ 	.word	index@(triton_poi_fused__native_batch_norm_legit_no_training_cat_relu_43)
        /*002c*/ 	.word	0x00000000
.L_9:


//--------------------- .nv.info.triton_poi_fused__native_batch_norm_legit_no_training_cat_relu_43 --------------------------
	.section	.nv.info.triton_poi_fused__native_batch_norm_legit_no_training_cat_relu_43,"",@"SHT_CUDA_INFO"
	.sectionflags	@""
	.align	4


	//----- nvinfo : EIATTR_CUDA_API_VERSION
	.align		4
        /*0000*/ 	.byte	0x04, 0x37
        /*0002*/ 	.short	(.L_11 - .L_10)
.L_10:
        /*0004*/ 	.word	0x0000007c


	//----- nvinfo : EIATTR_KPARAM_INFO
	.align		4
.L_11:
        /*0008*/ 	.byte	0x04, 0x17
        /*000a*/ 	.short	(.L_13 - .L_12)
.L_12:
        /*000c*/ 	.word	0x00000000
        /*0010*/ 	.short	0x0008
        /*0012*/ 	.short	0x0040
        /*0014*/ 	.byte	0x00, 0xf0, 0x11, 0x00


	//----- nvinfo : EIATTR_KPARAM_INFO
	.align		4
.L_13:
        /*0018*/ 	.byte	0x04, 0x17
        /*001a*/ 	.short	(.L_15 - .L_14)
.L_14:
        /*001c*/ 	.word	0x00000000
        /*0020*/ 	.short	0x0007
        /*0022*/ 	.short	0x0038
        /*0024*/ 	.byte	0x00, 0xf4, 0x21, 0x00


	//----- nvinfo : EIATTR_KPARAM_INFO
	.align		4
.L_15:
        /*0028*/ 	.byte	0x04, 0x17
        /*002a*/ 	.short	(.L_17 - .L_16)
.L_16:
        /*002c*/ 	.word	0x00000000
        /*0030*/ 	.short	0x0006
        /*0032*/ 	.short	0x0030
        /*0034*/ 	.byte	0x00, 0xf4, 0x21, 0x00


	//----- nvinfo : EIATTR_KPARAM_INFO
	.align		4
.L_17:
        /*0038*/ 	.byte	0x04, 0x17
        /*003a*/ 	.short	(.L_19 - .L_18)
.L_18:
        /*003c*/ 	.word	0x00000000
        /*0040*/ 	.short	0x0005
        /*0042*/ 	.short	0x0028
        /*0044*/ 	.byte	0x00, 0xf4, 0x21, 0x00


	//----- nvinfo : EIATTR_KPARAM_INFO
	.align		4
.L_19:
        /*0048*/ 	.byte	0x04, 0x17
        /*004a*/ 	.short	(.L_21 - .L_20)
.L_20:
        /*004c*/ 	.word	0x00000000
        /*0050*/ 	.short	0x0004
        /*0052*/ 	.short	0x0020
        /*0054*/ 	.byte	0x00, 0xf4, 0x21, 0x00


	//----- nvinfo : EIATTR_KPARAM_INFO
	.align		4
.L_21:
        /*0058*/ 	.byte	0x04, 0x17
        /*005a*/ 	.short	(.L_23 - .L_22)
.L_22:
        /*005c*/ 	.word	0x00000000
        /*0060*/ 	.short	0x0003
        /*0062*/ 	.short	0x0018
        /*0064*/ 	.byte	0x00, 0xf4, 0x21, 0x00


	//----- nvinfo : EIATTR_KPARAM_INFO
	.align		4
.L_23:
        /*0068*/ 	.byte	0x04, 0x17
        /*006a*/ 	.short	(.L_25 - .L_24)
.L_24:
        /*006c*/ 	.word	0x00000000
        /*0070*/ 	.short	0x0002
        /*0072*/ 	.short	0x0010
        /*0074*/ 	.byte	0x00, 0xf4, 0x21, 0x00


	//----- nvinfo : EIATTR_KPARAM_INFO
	.align		4
.L_25:
        /*0078*/ 	.byte	0x04, 0x17
        /*007a*/ 	.short	(.L_27 - .L_26)
.L_26:
        /*007c*/ 	.word	0x00000000
        /*0080*/ 	.short	0x0001
        /*0082*/ 	.short	0x0008
        /*0084*/ 	.byte	0x00, 0xf4, 0x21, 0x00


	//----- nvinfo : EIATTR_KPARAM_INFO
	.align		4
.L_27:
        /*0088*/ 	.byte	0x04, 0x17
        /*008a*/ 	.short	(.L_29 - .L_28)
.L_28:
        /*008c*/ 	.word	0x00000000
        /*0090*/ 	.short	0x0000
        /*0092*/ 	.short	0x0000
        /*0094*/ 	.byte	0x00, 0xf4, 0x21, 0x00


	//----- nvinfo : EIATTR_SPARSE_MMA_MASK
	.align		4
.L_29:
        /*0098*/ 	.byte	0x03, 0x50
        /*009a*/ 	.short	0x0000


	//----- nvinfo : EIATTR_MAXREG_COUNT
	.align		4
        /*009c*/ 	.byte	0x03, 0x1b
        /*009e*/ 	.short	0x00ff


	//----- nvinfo : EIATTR_EXIT_INSTR_OFFSETS
	.align		4
        /*00a0*/ 	.byte	0x04, 0x1c
        /*00a2*/ 	.short	(.L_31 - .L_30)


	//   ....[0]....
.L_30:
        /*00a4*/ 	.word	0x00000520


	//----- nvinfo : EIATTR_REQNTID
	.align		4
.L_31:
        /*00a8*/ 	.byte	0x04, 0x10
        /*00aa*/ 	.short	(.L_33 - .L_32)
.L_32:
        /*00ac*/ 	.word	0x00000080
        /*00b0*/ 	.word	0x00000001
        /*00b4*/ 	.word	0x00000001


	//----- nvinfo : EIATTR_CBANK_PARAM_SIZE
	.align		4
.L_33:
        /*00b8*/ 	.byte	0x03, 0x19
        /*00ba*/ 	.short	0x0044


	//----- nvinfo : EIATTR_PARAM_CBANK
	.align		4
        /*00bc*/ 	.byte	0x04, 0x0a
        /*00be*/ 	.short	(.L_35 - .L_34)
	.align		4
.L_34:
        /*00c0*/ 	.word	index@(.nv.constant0.triton_poi_fused__native_batch_norm_legit_no_training_cat_relu_43)
        /*00c4*/ 	.short	0x0210
        /*00c6*/ 	.short	0x0044


	//----- nvinfo : EIATTR_SW_WAR
	.align		4
.L_35:
        /*00c8*/ 	.byte	0x04, 0x36
        /*00ca*/ 	.short	(.L_37 - .L_36)
.L_36:
        /*00cc*/ 	.word	0x00000008
.L_37:


//--------------------- .nv.callgraph             --------------------------
	.section	.nv.callgraph,"",@"SHT_CUDA_CALLGRAPH"
	.align	4
	.sectionentsize	8
	.align		4
        /*0000*/ 	.word	0x00000000
	.align		4
        /*0004*/ 	.word	0xffffffff
	.align		4
        /*0008*/ 	.word	0x00000000
	.align		4
        /*000c*/ 	.word	0xfffffffe
	.align		4
        /*0010*/ 	.word	0x00000000
	.align		4
        /*0014*/ 	.word	0xfffffffd
	.align		4
        /*0018*/ 	.word	0x00000000
	.align		4
        /*001c*/ 	.word	0xfffffffc


//--------------------- .nv.constant4             --------------------------
	.section	.nv.constant4,"a",@progbits
	.align	8
	.align		8
.nv.constant4:
        /*0000*/ 	.dword	_$_str
	.align		8
        /*0008*/ 	.dword	_$_str_$_2


//--------------------- .text.triton_poi_fused__native_batch_norm_legit_no_training_cat_relu_43 --------------------------
	.section	.text.triton_poi_fused__native_batch_norm_legit_no_training_cat_relu_43,"ax",@progbits
	.align	128
        .global         triton_poi_fused__native_batch_norm_legit_no_training_cat_relu_43
        .type           triton_poi_fused__native_batch_norm_legit_no_training_cat_relu_43,@function
        .size           triton_poi_fused__native_batch_norm_legit_no_training_cat_relu_43,(.L_x_1 - triton_poi_fused__native_batch_norm_legit_no_training_cat_relu_43)
        .other          triton_poi_fused__native_batch_norm_legit_no_training_cat_relu_43,@"STO_CUDA_ENTRY STV_DEFAULT"
triton_poi_fused__native_batch_norm_legit_no_training_cat_relu_43:
.text.triton_poi_fused__native_batch_norm_legit_no_training_cat_relu_43:
[----:B------:R-:W-:Y:S01]  /*0000*/  LDC R1, c[0x0][0x28] ;  /* 0x00000a00ff017b82 */ /* 0x000fe20000000800 */
[----:B------:R-:W1:Y:S07]  /*0010*/  S2R R0, SR_TID.X ;  /* 0x0000000000007919 */ /* 0x000e6e0000002100 */
[----:B------:R-:W2:Y:S01]  /*0020*/  LDC.64 R4, c[0x0][0x228] ;  /* 0x00008a00ff047b82 */ /* 0x000ea20000000a00 */
[----:B------:R-:W-:Y:S01]  /*0030*/  ULDC.64 UR4, c[0x0][0x208] ;  /* 0x0000820000047ab9 */ /* 0x000fe20000000a00 */
[----:B------:R-:W-:Y:S01]  /*0040*/  ULDC.64 UR6, c[0x0][0x218] ;  /* 0x0000860000067ab9 */ /* 0x000fe20000000a00 */
[----:B------:R-:W3:Y:S01]  /*0050*/  S2R R3, SR_CTAID.X ;  /* 0x0000000000037919 */ /* 0x000ee20000002500 */
[----:B-1----:R-:W-:-:S05]  /*0060*/  IMAD.SHL.U32 R0, R0, 0x2, RZ ;  /* 0x0000000200007824 */ /* 0x002fca00078e00ff */
[----:B------:R-:W-:-:S05]  /*0070*/  LOP3.LUT R0, R0, 0xfe, RZ, 0xc0, !PT ;  /* 0x000000fe00007812 */ /* 0x000fca00078ec0ff */
[----:B---3--:R-:W-:-:S05]  /*0080*/  IMAD R0, R3, 0x100, R0 ;  /* 0x0000010003007824 */ /* 0x008fca00078e0200 */
[----:B------:R-:W-:-:S04]  /*0090*/  SHF.R.S32.HI R3, RZ, 0x1f, R0 ;  /* 0x0000001fff037819 */ /* 0x000fc80000011400 */
[----:B------:R-:W-:-:S04]  /*00a0*/  LEA.HI R8, R3, R0, RZ, 0x4 ;  /* 0x0000000003087211 */ /* 0x000fc800078f20ff */
[----:B------:R-:W-:-:S05]  /*00b0*/  SHF.R.S32.HI R6, RZ, 0x4, R8 ;  /* 0x00000004ff067819 */ /* 0x000fca0000011408 */
[----:B------:R-:W-:-:S05]  /*00c0*/  IMAD.HI R2, R6, 0x4ec4ec4f, RZ ;  /* 0x4ec4ec4f06027827 */ /* 0x000fca00078e02ff */
[----:B------:R-:W-:-:S04]  /*00d0*/  SHF.R.U32.HI R3, RZ, 0x1f, R2 ;  /* 0x0000001fff037819 */ /* 0x000fc80000011602 */
[----:B------:R-:W-:-:S05]  /*00e0*/  LEA.HI.SX32 R3, R2, R3, 0x18 ;  /* 0x0000000302037211 */ /* 0x000fca00078fc2ff */
[----:B------:R-:W-:Y:S02]  /*00f0*/  IMAD R6, R3, -0x340, R6 ;  /* 0xfffffcc003067824 */ /* 0x000fe400078e0206 */
[----:B------:R-:W-:Y:S01]  /*0100*/  IMAD.HI R10, R0, 0x4ec4ec4f, RZ ;  /* 0x4ec4ec4f000a7827 */ /* 0x000fe200078e02ff */
[----:B------:R-:W-:Y:S01]  /*0110*/  LOP3.LUT R9, R8, 0xfffffff0, RZ, 0xc0, !PT ;  /* 0xfffffff008097812 */ /* 0x000fe200078ec0ff */
[----:B------:R-:W1:Y:S02]  /*0120*/  LDC.64 R2, c[0x0][0x210] ;  /* 0x00008400ff027b82 */ /* 0x000e640000000a00 */
[----:B--2---:R-:W-:-:S05]  /*0130*/  IMAD.WIDE R4, R6, 0x4, R4 ;  /* 0x0000000406047825 */ /* 0x004fca00078e0204 */
[----:B------:R2:W3:Y:S01]  /*0140*/  LDG.E.EL R7, desc[UR4][R4.64] ;  /* 0x0000000404077981 */ /* 0x0004e2000c2e1900 */
[----:B------:R-:W-:Y:S01]  /*0150*/  SHF.R.U32.HI R11, RZ, 0x1f, R10 ;  /* 0x0000001fff0b7819 */ /* 0x000fe2000001160a */
[----:B------:R-:W-:-:S03]  /*0160*/  IMAD.IADD R9, R0, 0x1, -R9 ;  /* 0x0000000100097824 */ /* 0x000fc600078e0a09 */
[----:B------:R-:W-:Y:S01]  /*0170*/  LEA.HI.SX32 R11, R10, R11, 0x14 ;  /* 0x0000000b0a0b7211 */ /* 0x000fe200078fa2ff */
[----:B------:R-:W-:-:S04]  /*0180*/  IMAD.SHL.U32 R10, R6, 0x10, RZ ;  /* 0x00000010060a7824 */ /* 0x000fc800078e00ff */
[C---:B------:R-:W-:Y:S01]  /*0190*/  IMAD.SHL.U32 R12, R11.reuse, 0x200, RZ ;  /* 0x000002000b0c7824 */ /* 0x040fe200078e00ff */
[----:B--2---:R-:W-:Y:S01]  /*01a0*/  SHF.R.S32.HI R4, RZ, 0x1f, R9 ;  /* 0x0000001fff047819 */ /* 0x004fe20000011409 */
[----:B------:R-:W-:-:S03]  /*01b0*/  IMAD R8, R11, -0x3400, R0 ;  /* 0xffffcc000b087824 */ /* 0x000fc600078e0200 */
[----:B------:R-:W-:Y:S01]  /*01c0*/  IADD3 R5, P0, P1, R10, R9, R12 ;  /* 0x000000090a057210 */ /* 0x000fe2000791e00c */
[----:B------:R-:W-:Y:S01]  /*01d0*/  IMAD R17, R11, 0x3200, R8 ;  /* 0x000032000b117824 */ /* 0x000fe200078e0208 */
[----:B------:R-:W-:Y:S01]  /*01e0*/  SHF.R.S32.HI R13, RZ, 0x1f, R12 ;  /* 0x0000001fff0d7819 */ /* 0x000fe2000001140c */
[----:B------:R-:W2:Y:S01]  /*01f0*/  LDC.64 R8, c[0x0][0x220] ;  /* 0x00008800ff087b82 */ /* 0x000ea20000000a00 */
[----:B------:R-:W-:Y:S01]  /*0200*/  SHF.R.S32.HI R10, RZ, 0x1f, R10 ;  /* 0x0000001fff0a7819 */ /* 0x000fe2000001140a */
[----:B-1----:R-:W-:Y:S01]  /*0210*/  IMAD.WIDE R16, R17, 0x4, R2 ;  /* 0x0000000411107825 */ /* 0x002fe200078e0202 */
[----:B------:R-:W-:Y:S02]  /*0220*/  LEA R18, P2, R5, UR6, 0x2 ;  /* 0x0000000605127c11 */ /* 0x000fe4000f8410ff */
[----:B------:R-:W-:Y:S02]  /*0230*/  CS2R R2, SRZ ;  /* 0x0000000000027805 */ /* 0x000fe4000001ff00 */
[----:B------:R-:W-:-:S02]  /*0240*/  IADD3.X R4, R10, R4, R13, P0, P1 ;  /* 0x000000040a047210 */ /* 0x000fc400007e240d */
[C---:B------:R-:W-:Y:S01]  /*0250*/  ISETP.GE.AND P1, PT, R6.reuse, 0x320, PT ;  /* 0x000003200600780c */ /* 0x040fe20003f26270 */
[----:B------:R-:W1:Y:S01]  /*0260*/  LDC.64 R12, c[0x0][0x230] ;  /* 0x00008c00ff0c7b82 */ /* 0x000e620000000a00 */
[----:B------:R-:W-:Y:S02]  /*0270*/  ISETP.GT.AND P0, PT, R6, 0x31f, PT ;  /* 0x0000031f0600780c */ /* 0x000fe40003f04270 */
[----:B------:R-:W-:-:S05]  /*0280*/  LEA.HI.X R19, R5, UR7, R4, 0x2, P2 ;  /* 0x0000000705137c11 */ /* 0x000fca00090f1404 */
[----:B------:R-:W4:Y:S01]  /*0290*/  LDC.64 R10, c[0x0][0x238] ;  /* 0x00008e00ff0a7b82 */ /* 0x000f220000000a00 */
[----:B------:R-:W-:-:S03]  /*02a0*/  CS2R R4, SRZ ;  /* 0x0000000000047805 */ /* 0x000fc6000001ff00 */
[----:B------:R-:W5:Y:S01]  /*02b0*/  @!P1 LDG.E.64 R2, desc[UR4][R16.64] ;  /* 0x0000000410029981 */ /* 0x000f62000c1e1b00 */
[----:B--2---:R-:W-:-:S03]  /*02c0*/  IMAD.WIDE R8, R6, 0x4, R8 ;  /* 0x0000000406087825 */ /* 0x004fc600078e0208 */
[----:B------:R-:W2:Y:S04]  /*02d0*/  @P0 LDG.E.64 R4, desc[UR4][R18.64+-0xc800] ;  /* 0xff38000412040981 */ /* 0x000ea8000c1e1b00 */
[----:B------:R1:W2:Y:S02]  /*02e0*/  LDG.E.EL R8, desc[UR4][R8.64] ;  /* 0x0000000408087981 */ /* 0x0002a4000c2e1900 */
[----:B-1----:R-:W-:-:S06]  /*02f0*/  IMAD.WIDE R12, R6, 0x4, R12 ;  /* 0x00000004060c7825 */ /* 0x002fcc00078e020c */
[----:B------:R-:W2:Y:S01]  /*0300*/  LDG.E.EL R12, desc[UR4][R12.64] ;  /* 0x000000040c0c7981 */ /* 0x000ea2000c2e1900 */
[----:B----4-:R-:W-:Y:S02]  /*0310*/  IMAD.WIDE R14, R6, 0x4, R10 ;  /* 0x00000004060e7825 */ /* 0x010fe400078e020a */
[----:B------:R-:W1:Y:S04]  /*0320*/  LDC.64 R10, c[0x0][0x240] ;  /* 0x00009000ff0a7b82 */ /* 0x000e680000000a00 */
[----:B------:R-:W4:Y:S01]  /*0330*/  LDG.E.EL R15, desc[UR4][R14.64] ;  /* 0x000000040e0f7981 */ /* 0x000f22000c2e1900 */
[----:B0-----:R-:W-:Y:S02]  /*0340*/  IMAD.MOV.U32 R9, RZ, RZ, 0x3e800000 ;  /* 0x3e800000ff097424 */ /* 0x001fe400078e00ff */
[----:B-1----:R-:W-:-:S04]  /*0350*/  IMAD.WIDE R10, R0, 0x4, R10 ;  /* 0x00000004000a7825 */ /* 0x002fc800078e020a */
[----:B---3--:R-:W-:Y:S02]  /*0360*/  FADD R20, R7, 9.9999997473787516356e-06 ;  /* 0x3727c5ac07147421 */ /* 0x008fe40000000000 */
[----:B------:R-:W0:Y:S02]  /*0370*/  LDC.64 R6, c[0x0][0x248] ;  /* 0x00009200ff067b82 */ /* 0x000e240000000a00 */
[----:B------:R-:W1:Y:S02]  /*0380*/  MUFU.SQRT R16, R20 ;  /* 0x0000001400107308 */ /* 0x000e640000002000 */
[C---:B-1----:R-:W-:Y:S02]  /*0390*/  FSETP.GT.AND P2, PT, R16.reuse, 8.50705917302346158658e+37, PT ;  /* 0x7e8000001000780b */ /* 0x042fe40003f44000 */
[----:B------:R-:W-:-:S11]  /*03a0*/  FSETP.GEU.AND P3, PT, R16, 1.175494350822287508e-38, PT ;  /* 0x008000001000780b */ /* 0x000fd60003f6e000 */
[----:B------:R-:W-:-:S04]  /*03b0*/  @P2 FMUL R16, R16, 0.25 ;  /* 0x3e80000010102820 */ /* 0x000fc80000400000 */
[----:B------:R-:W-:-:S06]  /*03c0*/  @!P3 FMUL R16, R16, 16777216 ;  /* 0x4b8000001010b820 */ /* 0x000fcc0000400000 */
[----:B------:R-:W1:Y:S01]  /*03d0*/  MUFU.RCP R16, R16 ;  /* 0x0000001000107308 */ /* 0x000e620000001000 */
[----:B------:R-:W-:Y:S02]  /*03e0*/  FSEL R9, R9, 1, P2 ;  /* 0x3f80000009097808 */ /* 0x000fe40001000000 */
[----:B-----5:R-:W-:Y:S02]  /*03f0*/  SEL R2, R2, RZ, !P1 ;  /* 0x000000ff02027207 */ /* 0x020fe40004800000 */
[----:B------:R-:W-:Y:S02]  /*0400*/  SEL R3, R3, RZ, !P1 ;  /* 0x000000ff03037207 */ /* 0x000fe40004800000 */
[----:B--2---:R-:W-:Y:S01]  /*0410*/  @P1 SEL R2, R4, RZ, P0 ;  /* 0x000000ff04021207 */ /* 0x004fe20000000000 */
[----:B------:R-:W-:Y:S01]  /*0420*/  @!P3 FMUL R9, R9, 16777216 ;  /* 0x4b8000000909b820 */ /* 0x000fe20000400000 */
[----:B------:R-:W-:-:S03]  /*0430*/  @P1 SEL R3, R5, RZ, P0 ;  /* 0x000000ff05031207 */ /* 0x000fc60000000000 */
[C---:B------:R-:W-:Y:S02]  /*0440*/  FADD R4, -R8.reuse, R2 ;  /* 0x0000000208047221 */ /* 0x040fe40000000100 */
[----:B------:R-:W-:Y:S01]  /*0450*/  FADD R8, -R8, R3 ;  /* 0x0000000308087221 */ /* 0x000fe20000000100 */
[----:B-1----:R-:W-:-:S04]  /*0460*/  FMUL R9, R16, R9 ;  /* 0x0000000910097220 */ /* 0x002fc80000400000 */
[-C--:B------:R-:W-:Y:S01]  /*0470*/  FMUL R4, R4, R9.reuse ;  /* 0x0000000904047220 */ /* 0x080fe20000400000 */
[----:B------:R-:W-:-:S03]  /*0480*/  FMUL R8, R8, R9 ;  /* 0x0000000908087220 */ /* 0x000fc60000400000 */
[C-C-:B----4-:R-:W-:Y:S01]  /*0490*/  FFMA R4, R12.reuse, R4, R15.reuse ;  /* 0x000000040c047223 */ /* 0x150fe2000000000f */
[----:B------:R-:W-:-:S04]  /*04a0*/  FFMA R8, R12, R8, R15 ;  /* 0x000000080c087223 */ /* 0x000fc8000000000f */
[----:B------:R-:W-:Y:S02]  /*04b0*/  FSETP.GEU.AND P0, PT, R4, RZ, PT ;  /* 0x000000ff0400720b */ /* 0x000fe40003f0e000 */
[----:B------:R-:W-:Y:S01]  /*04c0*/  FSETP.GEU.AND P1, PT, R8, RZ, PT ;  /* 0x000000ff0800720b */ /* 0x000fe20003f2e000 */
[----:B0-----:R-:W-:Y:S01]  /*04d0*/  IMAD.WIDE R6, R0, 0x4, R6 ;  /* 0x0000000400067825 */ /* 0x001fe200078e0206 */
[----:B------:R-:W-:Y:S02]  /*04e0*/  FSEL R4, R4, RZ, P0 ;  /* 0x000000ff04047208 */ /* 0x000fe40000000000 */
[----:B------:R-:W-:Y:S01]  /*04f0*/  FSEL R5, R8, RZ, P1 ;  /* 0x000000ff08057208 */ /* 0x000fe20000800000 */
[----:B------:R-:W-:Y:S04]  /*0500*/  STG.E.64 desc[UR4][R10.64], R2 ;  /* 0x000000020a007986 */ /* 0x000fe8000c101b04 */
[----:B------:R-:W-:Y:S01]  /*0510*/  STG.E.64 desc[UR4][R6.64], R4 ;  /* 0x0000000406007986 */ /* 0x000fe2000c101b04 */
[----:B------:R-:W-:Y:S05]  /*0520*/  EXIT ;  /* 0x000000000000794d */ /* 0x000fea0003800000 */
.L_x_0:
[----:B------:R-:W-:-:S00]  /*0530*/  BRA `(.L_x_0) ;  /* 0xfffffffc00fc7947 */ /* 0x000fc0000383ffff */
[----:B------:R-:W-:-:S00]  /*0540*/  NOP ;  /* 0x0000000000007918 */ /* 0x000fc00000000000 */
        /* <DEDUP_REMOVED lines=11> */
.L_x_1:


//--------------------- .nv.global.init           --------------------------
	.section	.nv.global.init,"aw",@progbits
.nv.global.init:
	.type		_$_str,@object
	.size		_$_str,(_$_str_$_2 - _$_str)
_$_str:
        /*0000*/ 	.byte	0x5f, 0x5f, 0x43, 0x55, 0x44, 0x41, 0x5f, 0x46, 0x54, 0x5a, 0x00
	.type		_$_str_$_2,@object
	.size		_$_str_$_2,(.L_1 - _$_str_$_2)
_$_str_$_2:
        /*000b*/ 	.byte	0x5f, 0x5f, 0x43, 0x55, 0x44, 0x41, 0x5f, 0x50, 0x52, 0x45, 0x43, 0x5f, 0x53, 0x51, 0x52, 0x54
        /*001b*/ 	.byte	0x00
.L_1:


//--------------------- .nv.constant0.triton_poi_fused__native_batch_norm_legit_no_training_cat_relu_43 --------------------------
	.section	.nv.constant0.triton_poi_fused__native_batch_norm_legit_no_training_cat_relu_43,"a",@progbits
	.sectionflags	@""
	.align	4
.nv.constant0.triton_poi_fused__native_batch_norm_legit_no_training_cat_relu_43:
	.zero		596
